//
// Generated by NVIDIA NVVM Compiler
//
// Compiler Build ID: CL-36424714
// Cuda compilation tools, release 13.0, V13.0.88
// Based on NVVM 20.0.0
//

.version 9.0
.target sm_100
.address_size 64

	// .globl	_Z8sum_1024PfPKfl
// _ZZ8sum_1024PfPKflE4data has been demoted

.visible .entry _Z8sum_1024PfPKfl(
	.param .u64 .ptr .align 1 _Z8sum_1024PfPKfl_param_0,
	.param .u64 .ptr .align 1 _Z8sum_1024PfPKfl_param_1,
	.param .u64 _Z8sum_1024PfPKfl_param_2
)
{
	.reg .pred 	%p<12>;
	.reg .b32 	%r<8>;
	.reg .b32 	%f<36>;
	.reg .b64 	%rd<11>;
	// demoted variable
	.shared .align 4 .b8 _ZZ8sum_1024PfPKflE4data[4096];
	ld.param.u64 	%rd2, [_Z8sum_1024PfPKfl_param_0];
	ld.param.u64 	%rd3, [_Z8sum_1024PfPKfl_param_1];
	ld.param.u64 	%rd4, [_Z8sum_1024PfPKfl_param_2];
	mov.u32 	%r1, %tid.x;
	mov.u32 	%r2, %ctaid.x;
	shl.b32 	%r4, %r2, 10;
	or.b32  	%r5, %r4, %r1;
	cvt.u64.u32 	%rd1, %r5;
	setp.le.s64 	%p1, %rd4, %rd1;
	mov.f32 	%f35, 0f00000000;
	@%p1 bra 	$L__BB0_2;
	cvta.to.global.u64 	%rd5, %rd3;
	shl.b64 	%rd6, %rd1, 2;
	add.s64 	%rd7, %rd5, %rd6;
	ld.global.f32 	%f35, [%rd7];
$L__BB0_2:
	shl.b32 	%r6, %r1, 2;
	mov.u32 	%r7, _ZZ8sum_1024PfPKflE4data;
	add.s32 	%r3, %r7, %r6;
	st.shared.f32 	[%r3], %f35;
	bar.sync 	0;
	setp.gt.u32 	%p2, %r1, 511;
	@%p2 bra 	$L__BB0_4;
	ld.shared.f32 	%f4, [%r3+2048];
	ld.shared.f32 	%f5, [%r3];
	add.f32 	%f6, %f4, %f5;
	st.shared.f32 	[%r3], %f6;
$L__BB0_4:
	bar.sync 	0;
	setp.gt.u32 	%p3, %r1, 255;
	@%p3 bra 	$L__BB0_6;
	ld.shared.f32 	%f7, [%r3+1024];
	ld.shared.f32 	%f8, [%r3];
	add.f32 	%f9, %f7, %f8;
	st.shared.f32 	[%r3], %f9;
$L__BB0_6:
	bar.sync 	0;
	setp.gt.u32 	%p4, %r1, 127;
	@%p4 bra 	$L__BB0_8;
	ld.shared.f32 	%f10, [%r3+512];
	ld.shared.f32 	%f11, [%r3];
	add.f32 	%f12, %f10, %f11;
	st.shared.f32 	[%r3], %f12;
$L__BB0_8:
	bar.sync 	0;
	setp.gt.u32 	%p5, %r1, 63;
	@%p5 bra 	$L__BB0_10;
	ld.shared.f32 	%f13, [%r3+256];
	ld.shared.f32 	%f14, [%r3];
	add.f32 	%f15, %f13, %f14;
	st.shared.f32 	[%r3], %f15;
$L__BB0_10:
	bar.sync 	0;
	setp.gt.u32 	%p6, %r1, 31;
	@%p6 bra 	$L__BB0_12;
	ld.shared.f32 	%f16, [%r3+128];
	ld.shared.f32 	%f17, [%r3];
	add.f32 	%f18, %f16, %f17;
	st.shared.f32 	[%r3], %f18;
$L__BB0_12:
	bar.sync 	0;
	setp.gt.u32 	%p7, %r1, 15;
	@%p7 bra 	$L__BB0_14;
	ld.shared.f32 	%f19, [%r3+64];
	ld.shared.f32 	%f20, [%r3];
	add.f32 	%f21, %f19, %f20;
	st.shared.f32 	[%r3], %f21;
$L__BB0_14:
	bar.sync 	0;
	setp.gt.u32 	%p8, %r1, 7;
	@%p8 bra 	$L__BB0_16;
	ld.shared.f32 	%f22, [%r3+32];
	ld.shared.f32 	%f23, [%r3];
	add.f32 	%f24, %f22, %f23;
	st.shared.f32 	[%r3], %f24;
$L__BB0_16:
	bar.sync 	0;
	setp.gt.u32 	%p9, %r1, 3;
	@%p9 bra 	$L__BB0_18;
	ld.shared.f32 	%f25, [%r3+16];
	ld.shared.f32 	%f26, [%r3];
	add.f32 	%f27, %f25, %f26;
	st.shared.f32 	[%r3], %f27;
$L__BB0_18:
	bar.sync 	0;
	setp.gt.u32 	%p10, %r1, 1;
	@%p10 bra 	$L__BB0_20;
	ld.shared.f32 	%f28, [%r3+8];
	ld.shared.f32 	%f29, [%r3];
	add.f32 	%f30, %f28, %f29;
	st.shared.f32 	[%r3], %f30;
$L__BB0_20:
	bar.sync 	0;
	setp.ne.s32 	%p11, %r1, 0;
	@%p11 bra 	$L__BB0_22;
	ld.shared.f32 	%f31, [_ZZ8sum_1024PfPKflE4data+4];
	ld.shared.f32 	%f32, [%r3];
	add.f32 	%f33, %f31, %f32;
	st.shared.f32 	[%r3], %f33;
	ld.shared.f32 	%f34, [_ZZ8sum_1024PfPKflE4data];
	cvta.to.global.u64 	%rd8, %rd2;
	mul.wide.u32 	%rd9, %r2, 4;
	add.s64 	%rd10, %rd8, %rd9;
	st.global.f32 	[%rd10], %f34;
$L__BB0_22:
	ret;

}


// ===== COMPILED SASS (sm_100) =====

	.target	sm_100

	.elftype	@"ET_EXEC"


//--------------------- .note.nv.tkinfo           --------------------------
	.section	.note.nv.tkinfo,"",@"SHT_NOTE"
	.sectionflags	@"SHF_NOTE_NV_TKINFO"
	.tkinfo
        /*0018*/ 	.word	0x00000002
        /*0030*/ 	.string	""
        /*0030*/ 	.string	"ptxas"
        /*0030*/ 	.string	"Cuda compilation tools, release 13.0, V13.0.88"
        /*0030*/ 	.string	"Build cuda_13.0.r13.0/compiler.36424714_0"
        /*0030*/ 	.string	"-arch sm_100 -m 64 "



//--------------------- .note.nv.cuinfo           --------------------------
	.section	.note.nv.cuinfo,"",@"SHT_NOTE"
	.sectionflags	@"SHF_NOTE_NV_CUINFO"
        /*0018*/ 	.short	0x0002
        /*001a*/ 	.short	0x0064
        /*001c*/ 	.short	0x0082
	.zero		2


//--------------------- .nv.info                  --------------------------
	.section	.nv.info,"",@"SHT_CUDA_INFO"
	.align	4


	//----- nvinfo : EIATTR_REGCOUNT
	.align		4
        /*0000*/ 	.byte	0x04, 0x2f
        /*0002*/ 	.short	(.L_1 - .L_0)
	.align		4
.L_0:
        /*0004*/ 	.word	index@(_Z8sum_1024PfPKfl)
        /*0008*/ 	.word	0x0000000b


	//----- nvinfo : EIATTR_FRAME_SIZE
	.align		4
.L_1:
        /*000c*/ 	.byte	0x04, 0x11
        /*000e*/ 	.short	(.L_3 - .L_2)
	.align		4
.L_2:
        /*0010*/ 	.word	index@(_Z8sum_1024PfPKfl)
        /*0014*/ 	.word	0x00000000


	//----- nvinfo : EIATTR_MIN_STACK_SIZE
	.align		4
.L_3:
        /*0018*/ 	.byte	0x04, 0x12
        /*001a*/ 	.short	(.L_5 - .L_4)
	.align		4
.L_4:
        /*001c*/ 	.word	index@(_Z8sum_1024PfPKfl)
        /*0020*/ 	.word	0x00000000
.L_5:


//--------------------- .nv.compat                --------------------------
	.section	.nv.compat,"",@"SHT_CUDA_COMPAT_INFO"
	.align	4
        /*0000*/ 	.byte	0x02, 0x09, 0x00, 0x00, 0x02, 0x02, 0x01, 0x00, 0x02, 0x05, 0x05, 0x00, 0x03, 0x07, 0x01, 0x01
        /*0010*/ 	.byte	0x02, 0x03, 0x00, 0x00, 0x02, 0x06, 0x01, 0x00, 0x04, 0x0b, 0x08, 0x00, 0x09, 0x00, 0x00, 0x00
        /*0020*/ 	.byte	0x00, 0x00, 0x00, 0x00


//--------------------- .nv.info._Z8sum_1024PfPKfl --------------------------
	.section	.nv.info._Z8sum_1024PfPKfl,"",@"SHT_CUDA_INFO"
	.sectionflags	@""
	.align	4


	//----- nvinfo : EIATTR_CUDA_API_VERSION
	.align		4
        /*0000*/ 	.byte	0x04, 0x37
        /*0002*/ 	.short	(.L_7 - .L_6)
.L_6:
        /*0004*/ 	.word	0x00000082


	//----- nvinfo : EIATTR_KPARAM_INFO
	.align		4
.L_7:
        /*0008*/ 	.byte	0x04, 0x17
        /*000a*/ 	.short	(.L_9 - .L_8)
.L_8:
        /*000c*/ 	.word	0x00000000
        /*0010*/ 	.short	0x0002
        /*0012*/ 	.short	0x0010
        /*0014*/ 	.byte	0x00, 0xf0, 0x21, 0x00


	//----- nvinfo : EIATTR_KPARAM_INFO
	.align		4
.L_9:
        /*0018*/ 	.byte	0x04, 0x17
        /*001a*/ 	.short	(.L_11 - .L_10)
.L_10:
        /*001c*/ 	.word	0x00000000
        /*0020*/ 	.short	0x0001
        /*0022*/ 	.short	0x0008
        /*0024*/ 	.byte	0x00, 0xf5, 0x21, 0x00


	//----- nvinfo : EIATTR_KPARAM_INFO
	.align		4
.L_11:
        /*0028*/ 	.byte	0x04, 0x17
        /*002a*/ 	.short	(.L_13 - .L_12)
.L_12:
        /*002c*/ 	.word	0x00000000
        /*0030*/ 	.short	0x0000
        /*0032*/ 	.short	0x0000
        /*0034*/ 	.byte	0x00, 0xf5, 0x21, 0x00


	//----- nvinfo : EIATTR_SPARSE_MMA_MASK
	.align		4
.L_13:
        /*0038*/ 	.byte	0x03, 0x50
        /*003a*/ 	.short	0x0000


	//----- nvinfo : EIATTR_MAXREG_COUNT
	.align		4
        /*003c*/ 	.byte	0x03, 0x1b
        /*003e*/ 	.short	0x00ff


	//----- nvinfo : EIATTR_NUM_BARRIERS
	.align		4
        /*0040*/ 	.byte	0x02, 0x4c
        /*0042*/ 	.byte	0x01
	.zero		1


	//----- nvinfo : EIATTR_MERCURY_ISA_VERSION
	.align		4
        /*0044*/ 	.byte	0x03, 0x5f
        /*0046*/ 	.short	0x0101


	//----- nvinfo : EIATTR_VRC_CTA_INIT_COUNT
	.align		4
        /*0048*/ 	.byte	0x02, 0x4a
	.zero		1
	.zero		1


	//----- nvinfo : EIATTR_EXIT_INSTR_OFFSETS
	.align		4
        /*004c*/ 	.byte	0x04, 0x1c
        /*004e*/ 	.short	(.L_15 - .L_14)


	//   ....[0]....
.L_14:
        /*0050*/ 	.word	0x000004b0


	//   ....[1]....
        /*0054*/ 	.word	0x00000540


	//----- nvinfo : EIATTR_CBANK_PARAM_SIZE
	.align		4
.L_15:
        /*0058*/ 	.byte	0x03, 0x19
        /*005a*/ 	.short	0x0018


	//----- nvinfo : EIATTR_PARAM_CBANK
	.align		4
        /*005c*/ 	.byte	0x04, 0x0a
        /*005e*/ 	.short	(.L_17 - .L_16)
	.align		4
.L_16:
        /*0060*/ 	.word	index@(.nv.constant0._Z8sum_1024PfPKfl)
        /*0064*/ 	.short	0x0380
        /*0066*/ 	.short	0x0018


	//----- nvinfo : EIATTR_SW_WAR
	.align		4
.L_17:
        /*0068*/ 	.byte	0x04, 0x36
        /*006a*/ 	.short	(.L_19 - .L_18)
.L_18:
        /*006c*/ 	.word	0x00000008
.L_19:


//--------------------- .nv.callgraph             --------------------------
	.section	.nv.callgraph,"",@"SHT_CUDA_CALLGRAPH"
	.align	4
	.sectionentsize	8
	.align		4
        /*0000*/ 	.word	0x00000000
	.align		4
        /*0004*/ 	.word	0xffffffff
	.align		4
        /*0008*/ 	.word	0x00000000
	.align		4
        /*000c*/ 	.word	0xfffffffe
	.align		4
        /*0010*/ 	.word	0x00000000
	.align		4
        /*0014*/ 	.word	0xfffffffd
	.align		4
        /*0018*/ 	.word	0x00000000
	.align		4
        /*001c*/ 	.word	0xfffffffc


//--------------------- .text._Z8sum_1024PfPKfl   --------------------------
	.section	.text._Z8sum_1024PfPKfl,"ax",@progbits
	.align	128
        .global         _Z8sum_1024PfPKfl
        .type           _Z8sum_1024PfPKfl,@function
        .size           _Z8sum_1024PfPKfl,(.L_x_1 - _Z8sum_1024PfPKfl)
        .other          _Z8sum_1024PfPKfl,@"STO_CUDA_ENTRY STV_DEFAULT"
_Z8sum_1024PfPKfl:
.text._Z8sum_1024PfPKfl:
[----:B------:R-:W-:Y:S01]  /*0000*/  LDC R1, c[0x0][0x37c] ;  /* 0x0000df00ff017b82 */ /* 0x000fe20000000800 */
[----:B------:R-:W0:Y:S01]  /*0010*/  S2R R0, SR_CTAID.X ;  /* 0x0000000000007919 */ /* 0x000e220000002500 */
[----:B------:R-:W1:Y:S01]  /*0020*/  LDCU.64 UR4, c[0x0][0x390] ;  /* 0x00007200ff0477ac */ /* 0x000e620008000a00 */
[----:B------:R-:W-:Y:S01]  /*0030*/  IMAD.MOV.U32 R6, RZ, RZ, RZ ;  /* 0x000000ffff067224 */ /* 0x000fe200078e00ff */
[----:B------:R-:W2:Y:S01]  /*0040*/  S2R R2, SR_TID.X ;  /* 0x0000000000027919 */ /* 0x000ea20000002100 */
[----:B------:R-:W3:Y:S01]  /*0050*/  LDCU.64 UR6, c[0x0][0x358] ;  /* 0x00006b00ff0677ac */ /* 0x000ee20008000a00 */
[----:B0-----:R-:W-:-:S05]  /*0060*/  IMAD.SHL.U32 R3, R0, 0x400, RZ ;  /* 0x0000040000037824 */ /* 0x001fca00078e00ff */
[----:B--2---:R-:W-:-:S04]  /*0070*/  LOP3.LUT R3, R3, R2, RZ, 0xfc, !PT ;  /* 0x0000000203037212 */ /* 0x004fc800078efcff */
[----:B-1----:R-:W-:-:S04]  /*0080*/  ISETP.GE.U32.AND P0, PT, R3, UR4, PT ;  /* 0x0000000403007c0c */ /* 0x002fc8000bf06070 */
[----:B------:R-:W-:-:S13]  /*0090*/  ISETP.GE.AND.EX P0, PT, RZ, UR5, PT, P0 ;  /* 0x00000005ff007c0c */ /* 0x000fda000bf06300 */
[----:B------:R-:W0:Y:S02]  /*00a0*/  @!P0 LDC.64 R4, c[0x0][0x388] ;  /* 0x0000e200ff048b82 */ /* 0x000e240000000a00 */
[----:B0-----:R-:W-:-:S04]  /*00b0*/  @!P0 LEA R4, P1, R3, R4, 0x2 ;  /* 0x0000000403048211 */ /* 0x001fc800078210ff */
[----:B------:R-:W-:-:S05]  /*00c0*/  @!P0 LEA.HI.X R5, R3, R5, RZ, 0x2, P1 ;  /* 0x0000000503058211 */ /* 0x000fca00008f14ff */
[----:B---3--:R-:W2:Y:S01]  /*00d0*/  @!P0 LDG.E R6, desc[UR6][R4.64] ;  /* 0x0000000604068981 */ /* 0x008ea2000c1e1900 */
[----:B------:R-:W0:Y:S01]  /*00e0*/  S2UR UR5, SR_CgaCtaId ;  /* 0x00000000000579c3 */ /* 0x000e220000008800 */
[----:B------:R-:W-:Y:S01]  /*00f0*/  UMOV UR4, 0x400 ;  /* 0x0000040000047882 */ /* 0x000fe20000000000 */
[C---:B------:R-:W-:Y:S02]  /*0100*/  ISETP.GT.U32.AND P0, PT, R2.reuse, 0x1ff, PT ;  /* 0x000001ff0200780c */ /* 0x040fe40003f04070 */
[----:B------:R-:W-:Y:S01]  /*0110*/  ISETP.GT.U32.AND P1, PT, R2, 0xff, PT ;  /* 0x000000ff0200780c */ /* 0x000fe20003f24070 */
[----:B0-----:R-:W-:-:S06]  /*0120*/  ULEA UR4, UR5, UR4, 0x18 ;  /* 0x0000000405047291 */ /* 0x001fcc000f8ec0ff */
[----:B------:R-:W-:-:S05]  /*0130*/  LEA R3, R2, UR4, 0x2 ;  /* 0x0000000402037c11 */ /* 0x000fca000f8e10ff */
[----:B--2---:R-:W-:Y:S01]  /*0140*/  STS [R3], R6 ;  /* 0x0000000603007388 */ /* 0x004fe20000000800 */
[----:B------:R-:W-:Y:S06]  /*0150*/  BAR.SYNC.DEFER_BLOCKING 0x0 ;  /* 0x0000000000007b1d */ /* 0x000fec0000010000 */
[----:B------:R-:W-:Y:S04]  /*0160*/  @!P0 LDS R7, [R3+0x800] ;  /* 0x0008000003078984 */ /* 0x000fe80000000800 */
[----:B------:R-:W0:Y:S02]  /*0170*/  @!P0 LDS R8, [R3] ;  /* 0x0000000003088984 */ /* 0x000e240000000800 */
[----:B0-----:R-:W-:-:S05]  /*0180*/  @!P0 FADD R8, R7, R8 ;  /* 0x0000000807088221 */ /* 0x001fca0000000000 */
[----:B------:R-:W-:Y:S01]  /*0190*/  @!P0 STS [R3], R8 ;  /* 0x0000000803008388 */ /* 0x000fe20000000800 */
[----:B------:R-:W-:Y:S01]  /*01a0*/  BAR.SYNC.DEFER_BLOCKING 0x0 ;  /* 0x0000000000007b1d */ /* 0x000fe20000010000 */
[----:B------:R-:W-:-:S05]  /*01b0*/  ISETP.GT.U32.AND P0, PT, R2, 0x7f, PT ;  /* 0x0000007f0200780c */ /* 0x000fca0003f04070 */
        /* <DEDUP_REMOVED lines=41> */
[----:B------:R-:W-:-:S05]  /*0450*/  ISETP.NE.AND P1, PT, R2, RZ, PT ;  /* 0x000000ff0200720c */ /* 0x000fca0003f25270 */
[----:B------:R-:W-:Y:S04]  /*0460*/  @!P0 LDS R5, [R3+0x8] ;  /* 0x0000080003058984 */ /* 0x000fe80000000800 */
[----:B------:R-:W0:Y:S02]  /*0470*/  @!P0 LDS R6, [R3] ;  /* 0x0000000003068984 */ /* 0x000e240000000800 */
[----:B0-----:R-:W-:-:S05]  /*0480*/  @!P0 FADD R6, R5, R6 ;  /* 0x0000000605068221 */ /* 0x001fca0000000000 */
[----:B------:R0:W-:Y:S01]  /*0490*/  @!P0 STS [R3], R6 ;  /* 0x0000000603008388 */ /* 0x0001e20000000800 */
[----:B------:R-:W-:Y:S06]  /*04a0*/  BAR.SYNC.DEFER_BLOCKING 0x0 ;  /* 0x0000000000007b1d */ /* 0x000fec0000010000 */
[----:B------:R-:W-:Y:S05]  /*04b0*/  @P1 EXIT ;  /* 0x000000000000194d */ /* 0x000fea0003800000 */
[----:B------:R-:W-:Y:S04]  /*04c0*/  LDS R2, [UR4+0x4] ;  /* 0x00000404ff027984 */ /* 0x000fe80008000800 */
[----:B------:R-:W1:Y:S02]  /*04d0*/  LDS R5, [R3] ;  /* 0x0000000003057984 */ /* 0x000e640000000800 */
[----:B-1----:R-:W-:Y:S02]  /*04e0*/  FADD R2, R2, R5 ;  /* 0x0000000502027221 */ /* 0x002fe40000000000 */
[----:B------:R-:W1:Y:S03]  /*04f0*/  LDC.64 R4, c[0x0][0x380] ;  /* 0x0000e000ff047b82 */ /* 0x000e660000000a00 */
[----:B------:R-:W-:Y:S04]  /*0500*/  STS [R3], R2 ;  /* 0x0000000203007388 */ /* 0x000fe80000000800 */
[----:B------:R-:W2:Y:S01]  /*0510*/  LDS R7, [UR4] ;  /* 0x00000004ff077984 */ /* 0x000ea20008000800 */
[----:B-1----:R-:W-:-:S05]  /*0520*/  IMAD.WIDE.U32 R4, R0, 0x4, R4 ;  /* 0x0000000400047825 */ /* 0x002fca00078e0004 */
[----:B--2---:R-:W-:Y:S01]  /*0530*/  STG.E desc[UR6][R4.64], R7 ;  /* 0x0000000704007986 */ /* 0x004fe2000c101906 */
[----:B------:R-:W-:Y:S05]  /*0540*/  EXIT ;  /* 0x000000000000794d */ /* 0x000fea0003800000 */
.L_x_0:
[----:B------:R-:W-:-:S00]  /*0550*/  BRA `(.L_x_0) ;  /* 0xfffffffc00fc7947 */ /* 0x000fc0000383ffff */
[----:B------:R-:W-:-:S00]  /*0560*/  NOP ;  /* 0x0000000000007918 */ /* 0x000fc00000000000 */
        /* <DEDUP_REMOVED lines=9> */
.L_x_1:


//--------------------- .nv.shared._Z8sum_1024PfPKfl --------------------------
	.section	.nv.shared._Z8sum_1024PfPKfl,"aw",@nobits
	.sectionflags	@""
	.align	4
.nv.shared._Z8sum_1024PfPKfl:
	.zero		5120


//--------------------- .nv.shared.reserved.0     --------------------------
	.section	.nv.shared.reserved.0,"aw",@nobits
	.weak		__nv_reservedSMEM_offset_0_alias
	.size		__nv_reservedSMEM_offset_0_alias, 0, 64
	.other		__nv_reservedSMEM_offset_0_alias,@"STO_CUDA_RESERVED_SHARED STV_DEFAULT"
__nv_reservedSMEM_offset_0_alias:
	.zero		0
	.zero		64


//--------------------- .nv.constant0._Z8sum_1024PfPKfl --------------------------
	.section	.nv.constant0._Z8sum_1024PfPKfl,"a",@progbits
	.sectionflags	@""
	.align	4
.nv.constant0._Z8sum_1024PfPKfl:
	.zero		920


//--------------------- SYMBOLS --------------------------

	.type		.nv.reservedSmem.offset0,@object
	.size		.nv.reservedSmem.offset0,0x4
	.type		.nv.reservedSmem.cap,@object
	.size		.nv.reservedSmem.cap,0x4
